//
// Generated by NVIDIA NVVM Compiler
//
// Compiler Build ID: CL-36424714
// Cuda compilation tools, release 13.0, V13.0.88
// Based on NVVM 20.0.0
//

.version 9.0
.target sm_100
.address_size 64

	// .globl	_Z4TaskP6ResultP15BusinessManager
.global .align 4 .b8 BlockStart[8];
.global .align 4 .b8 Elements_for_Block[8];
.global .align 4 .b8 Positions_for_Result[8];

.visible .entry _Z4TaskP6ResultP15BusinessManager(
	.param .u64 .ptr .align 1 _Z4TaskP6ResultP15BusinessManager_param_0,
	.param .u64 .ptr .align 1 _Z4TaskP6ResultP15BusinessManager_param_1
)
{
	.reg .pred 	%p<16>;
	.reg .b16 	%rs<113>;
	.reg .b32 	%r<83>;
	.reg .b64 	%rd<18>;
	.reg .b64 	%fd<16>;

	ld.param.u64 	%rd6, [_Z4TaskP6ResultP15BusinessManager_param_1];
	mov.u32 	%r1, %ntid.x;
	mov.u32 	%r30, %tid.x;
	mov.u32 	%r2, %ctaid.x;
	mul.wide.u32 	%rd7, %r2, 4;
	mov.u64 	%rd8, Elements_for_Block;
	add.s64 	%rd9, %rd8, %rd7;
	ld.global.u32 	%r3, [%rd9];
	div.s32 	%r72, %r3, %r1;
	mov.u64 	%rd10, BlockStart;
	add.s64 	%rd1, %rd10, %rd7;
	ld.global.u32 	%r31, [%rd1];
	mad.lo.s32 	%r5, %r72, %r30, %r31;
	add.s32 	%r32, %r30, 1;
	setp.ne.s32 	%p1, %r32, %r1;
	@%p1 bra 	$L__BB0_2;
	rem.s32 	%r33, %r3, %r1;
	add.s32 	%r72, %r33, %r72;
$L__BB0_2:
	setp.lt.s32 	%p2, %r72, 1;
	@%p2 bra 	$L__BB0_20;
	mov.u64 	%rd12, Positions_for_Result;
	add.s64 	%rd2, %rd12, %rd7;
	cvta.to.global.u64 	%rd3, %rd6;
	mov.b32 	%r73, 0;
$L__BB0_4:
	add.s32 	%r35, %r5, %r73;
	mul.wide.s32 	%rd13, %r35, 32;
	add.s64 	%rd4, %rd3, %rd13;
	ld.global.v2.b32 	{%r36, %r37}, [%rd4];
	bfe.u32 	%r38, %r36, 0, 8;
	cvt.u16.u32 	%rs23, %r38;
	bfe.u32 	%r39, %r36, 8, 8;
	cvt.u16.u32 	%rs24, %r39;
	bfe.u32 	%r40, %r36, 16, 8;
	cvt.u16.u32 	%rs25, %r40;
	bfe.u32 	%r41, %r36, 24, 8;
	cvt.u16.u32 	%rs26, %r41;
	bfe.u32 	%r42, %r37, 0, 8;
	cvt.u16.u32 	%rs27, %r42;
	bfe.u32 	%r43, %r37, 8, 8;
	cvt.u16.u32 	%rs28, %r43;
	bfe.u32 	%r44, %r37, 16, 8;
	cvt.u16.u32 	%rs29, %r44;
	bfe.u32 	%r45, %r37, 24, 8;
	cvt.u16.u32 	%rs30, %r45;
	ld.global.u32 	%r9, [%rd4+20];
	ld.global.f64 	%fd1, [%rd4+24];
	setp.eq.s32 	%p3, %r9, 0;
	@%p3 bra 	$L__BB0_19;
	ld.global.v2.b32 	{%r47, %r48}, [%rd4+8];
	bfe.u32 	%r49, %r47, 0, 8;
	cvt.u16.u32 	%rs31, %r49;
	bfe.u32 	%r50, %r47, 8, 8;
	cvt.u16.u32 	%rs32, %r50;
	bfe.u32 	%r51, %r47, 16, 8;
	cvt.u16.u32 	%rs33, %r51;
	bfe.u32 	%r52, %r47, 24, 8;
	cvt.u16.u32 	%rs34, %r52;
	bfe.u32 	%r53, %r48, 0, 8;
	cvt.u16.u32 	%rs35, %r53;
	bfe.u32 	%r54, %r48, 8, 8;
	cvt.u16.u32 	%rs36, %r54;
	bfe.u32 	%r55, %r48, 16, 8;
	cvt.u16.u32 	%rs37, %r55;
	bfe.u32 	%r56, %r48, 24, 8;
	cvt.u16.u32 	%rs38, %r56;
	ld.global.u32 	%r57, [%rd4+16];
	bfe.u32 	%r58, %r57, 0, 8;
	cvt.u16.u32 	%rs39, %r58;
	bfe.u32 	%r59, %r57, 8, 8;
	cvt.u16.u32 	%rs40, %r59;
	bfe.u32 	%r60, %r57, 16, 8;
	cvt.u16.u32 	%rs41, %r60;
	bfe.u32 	%r61, %r57, 24, 8;
	cvt.u16.u32 	%rs42, %r61;
	mul.lo.s32 	%r62, %r9, %r9;
	max.u32 	%r10, %r62, 1;
	and.b32  	%r11, %r9, 3;
	and.b32  	%r63, %r9, 2147483644;
	neg.s32 	%r12, %r63;
	mov.b32 	%r82, 0;
	mov.u32 	%r75, %r82;
$L__BB0_6:
	mov.b32 	%r77, 0;
$L__BB0_7:
	setp.lt.s32 	%p4, %r9, 1;
	@%p4 bra 	$L__BB0_15;
	setp.lt.u32 	%p5, %r9, 4;
	@%p5 bra 	$L__BB0_11;
	mov.u32 	%r78, %r12;
$L__BB0_10:
	cvt.rn.f64.s32 	%fd2, %r82;
	add.f64 	%fd3, %fd1, %fd2;
	cvt.rzi.s32.f64 	%r66, %fd3;
	cvt.rn.f64.s32 	%fd4, %r66;
	add.f64 	%fd5, %fd1, %fd4;
	cvt.rzi.s32.f64 	%r67, %fd5;
	cvt.rn.f64.s32 	%fd6, %r67;
	add.f64 	%fd7, %fd1, %fd6;
	cvt.rzi.s32.f64 	%r68, %fd7;
	cvt.rn.f64.s32 	%fd8, %r68;
	add.f64 	%fd9, %fd1, %fd8;
	cvt.rzi.s32.f64 	%r82, %fd9;
	add.s32 	%r78, %r78, 4;
	setp.ne.s32 	%p6, %r78, 0;
	@%p6 bra 	$L__BB0_10;
$L__BB0_11:
	setp.eq.s32 	%p7, %r11, 0;
	@%p7 bra 	$L__BB0_15;
	setp.eq.s32 	%p8, %r11, 1;
	cvt.rn.f64.s32 	%fd10, %r82;
	add.f64 	%fd11, %fd1, %fd10;
	cvt.rzi.s32.f64 	%r82, %fd11;
	@%p8 bra 	$L__BB0_15;
	setp.eq.s32 	%p9, %r11, 2;
	cvt.rn.f64.s32 	%fd12, %r82;
	add.f64 	%fd13, %fd1, %fd12;
	cvt.rzi.s32.f64 	%r82, %fd13;
	@%p9 bra 	$L__BB0_15;
	cvt.rn.f64.s32 	%fd14, %r82;
	add.f64 	%fd15, %fd1, %fd14;
	cvt.rzi.s32.f64 	%r82, %fd15;
$L__BB0_15:
	add.s32 	%r77, %r77, 1;
	setp.ne.s32 	%p10, %r77, %r10;
	@%p10 bra 	$L__BB0_7;
	add.s32 	%r75, %r75, 1;
	setp.ne.s32 	%p11, %r75, %r10;
	@%p11 bra 	$L__BB0_6;
	setp.lt.s32 	%p12, %r82, 10000001;
	@%p12 bra 	$L__BB0_19;
	setp.gt.s32 	%p13, %r9, 5;
	selp.b16 	%rs91, 83, 74, %p13;
	setp.gt.f64 	%p14, %fd1, 0d4054000000000000;
	selp.b16 	%rs92, 72, 76, %p14;
	mov.u16 	%rs93, %rs23;
	mov.u16 	%rs94, %rs24;
	mov.u16 	%rs95, %rs25;
	mov.u16 	%rs96, %rs26;
	mov.u16 	%rs97, %rs27;
	mov.u16 	%rs98, %rs28;
	mov.u16 	%rs99, %rs29;
	mov.u16 	%rs100, %rs30;
	mov.u16 	%rs101, %rs31;
	mov.u16 	%rs102, %rs32;
	mov.u16 	%rs103, %rs33;
	mov.u16 	%rs104, %rs34;
	mov.u16 	%rs105, %rs35;
	mov.u16 	%rs106, %rs36;
	mov.u16 	%rs107, %rs37;
	mov.u16 	%rs108, %rs38;
	mov.u16 	%rs109, %rs39;
	mov.u16 	%rs110, %rs40;
	mov.u16 	%rs111, %rs41;
	mov.u16 	%rs112, %rs42;
$L__BB0_19:
	ld.param.u64 	%rd17, [_Z4TaskP6ResultP15BusinessManager_param_0];
	ld.global.u32 	%r69, [%rd1];
	atom.global.add.u32 	%r70, [%rd2], 1;
	add.s32 	%r71, %r70, %r69;
	cvta.to.global.u64 	%rd14, %rd17;
	mul.wide.s32 	%rd15, %r71, 24;
	add.s64 	%rd16, %rd14, %rd15;
	st.global.u8 	[%rd16], %rs91;
	st.global.u8 	[%rd16+1], %rs92;
	mov.b16 	%rs68, 45;
	st.global.u8 	[%rd16+2], %rs68;
	st.global.u8 	[%rd16+3], %rs93;
	st.global.u8 	[%rd16+4], %rs94;
	st.global.u8 	[%rd16+5], %rs95;
	st.global.u8 	[%rd16+6], %rs96;
	st.global.u8 	[%rd16+7], %rs97;
	st.global.u8 	[%rd16+8], %rs98;
	st.global.u8 	[%rd16+9], %rs99;
	st.global.u8 	[%rd16+10], %rs100;
	st.global.u8 	[%rd16+11], %rs101;
	st.global.u8 	[%rd16+12], %rs102;
	st.global.u8 	[%rd16+13], %rs103;
	st.global.u8 	[%rd16+14], %rs104;
	st.global.u8 	[%rd16+15], %rs105;
	st.global.u8 	[%rd16+16], %rs106;
	st.global.u8 	[%rd16+17], %rs107;
	st.global.u8 	[%rd16+18], %rs108;
	st.global.u8 	[%rd16+19], %rs109;
	st.global.u8 	[%rd16+20], %rs110;
	st.global.u8 	[%rd16+21], %rs111;
	st.global.u8 	[%rd16+22], %rs112;
	add.s32 	%r73, %r73, 1;
	setp.ne.s32 	%p15, %r73, %r72;
	@%p15 bra 	$L__BB0_4;
$L__BB0_20:
	ret;

}


// ===== COMPILED SASS (sm_100) =====

	.target	sm_100

	.elftype	@"ET_EXEC"


//--------------------- .note.nv.tkinfo           --------------------------
	.section	.note.nv.tkinfo,"",@"SHT_NOTE"
	.sectionflags	@"SHF_NOTE_NV_TKINFO"
	.tkinfo
        /*0018*/ 	.word	0x00000002
        /*0030*/ 	.string	""
        /*0030*/ 	.string	"ptxas"
        /*0030*/ 	.string	"Cuda compilation tools, release 13.0, V13.0.88"
        /*0030*/ 	.string	"Build cuda_13.0.r13.0/compiler.36424714_0"
        /*0030*/ 	.string	"-arch sm_100 -m 64 "



//--------------------- .note.nv.cuinfo           --------------------------
	.section	.note.nv.cuinfo,"",@"SHT_NOTE"
	.sectionflags	@"SHF_NOTE_NV_CUINFO"
        /*0018*/ 	.short	0x0002
        /*001a*/ 	.short	0x0064
        /*001c*/ 	.short	0x0082
	.zero		2


//--------------------- .nv.info                  --------------------------
	.section	.nv.info,"",@"SHT_CUDA_INFO"
	.align	4


	//----- nvinfo : EIATTR_REGCOUNT
	.align		4
        /*0000*/ 	.byte	0x04, 0x2f
        /*0002*/ 	.short	(.L_4 - .L_3)
	.align		4
.L_3:
        /*0004*/ 	.word	index@(_Z4TaskP6ResultP15BusinessManager)
        /*0008*/ 	.word	0x00000042


	//----- nvinfo : EIATTR_FRAME_SIZE
	.align		4
.L_4:
        /*000c*/ 	.byte	0x04, 0x11
        /*000e*/ 	.short	(.L_6 - .L_5)
	.align		4
.L_5:
        /*0010*/ 	.word	index@(_Z4TaskP6ResultP15BusinessManager)
        /*0014*/ 	.word	0x00000000


	//----- nvinfo : EIATTR_MIN_STACK_SIZE
	.align		4
.L_6:
        /*0018*/ 	.byte	0x04, 0x12
        /*001a*/ 	.short	(.L_8 - .L_7)
	.align		4
.L_7:
        /*001c*/ 	.word	index@(_Z4TaskP6ResultP15BusinessManager)
        /*0020*/ 	.word	0x00000000
.L_8:


//--------------------- .nv.compat                --------------------------
	.section	.nv.compat,"",@"SHT_CUDA_COMPAT_INFO"
	.align	4
        /*0000*/ 	.byte	0x02, 0x09, 0x00, 0x00, 0x02, 0x02, 0x01, 0x00, 0x02, 0x05, 0x05, 0x00, 0x03, 0x07, 0x01, 0x01
        /*0010*/ 	.byte	0x02, 0x03, 0x00, 0x00, 0x02, 0x06, 0x01, 0x00, 0x04, 0x0b, 0x08, 0x00, 0x01, 0x00, 0x00, 0x00
        /*0020*/ 	.byte	0x00, 0x00, 0x00, 0x00


//--------------------- .nv.info._Z4TaskP6ResultP15BusinessManager --------------------------
	.section	.nv.info._Z4TaskP6ResultP15BusinessManager,"",@"SHT_CUDA_INFO"
	.sectionflags	@""
	.align	4


	//----- nvinfo : EIATTR_CUDA_API_VERSION
	.align		4
        /*0000*/ 	.byte	0x04, 0x37
        /*0002*/ 	.short	(.L_10 - .L_9)
.L_9:
        /*0004*/ 	.word	0x00000082


	//----- nvinfo : EIATTR_KPARAM_INFO
	.align		4
.L_10:
        /*0008*/ 	.byte	0x04, 0x17
        /*000a*/ 	.short	(.L_12 - .L_11)
.L_11:
        /*000c*/ 	.word	0x00000000
        /*0010*/ 	.short	0x0001
        /*0012*/ 	.short	0x0008
        /*0014*/ 	.byte	0x00, 0xf5, 0x21, 0x00


	//----- nvinfo : EIATTR_KPARAM_INFO
	.align		4
.L_12:
        /*0018*/ 	.byte	0x04, 0x17
        /*001a*/ 	.short	(.L_14 - .L_13)
.L_13:
        /*001c*/ 	.word	0x00000000
        /*0020*/ 	.short	0x0000
        /*0022*/ 	.short	0x0000
        /*0024*/ 	.byte	0x00, 0xf5, 0x21, 0x00


	//----- nvinfo : EIATTR_SPARSE_MMA_MASK
	.align		4
.L_14:
        /*0028*/ 	.byte	0x03, 0x50
        /*002a*/ 	.short	0x0000


	//----- nvinfo : EIATTR_MAXREG_COUNT
	.align		4
        /*002c*/ 	.byte	0x03, 0x1b
        /*002e*/ 	.short	0x00ff


	//----- nvinfo : EIATTR_MERCURY_ISA_VERSION
	.align		4
        /*0030*/ 	.byte	0x03, 0x5f
        /*0032*/ 	.short	0x0101


	//----- nvinfo : EIATTR_INT_WARP_WIDE_INSTR_OFFSETS
	.align		4
        /*0034*/ 	.byte	0x04, 0x31
        /*0036*/ 	.short	(.L_16 - .L_15)


	//   ....[0]....
.L_15:
        /*0038*/ 	.word	0x00001090


	//   ....[1]....
        /*003c*/ 	.word	0x00001160


	//----- nvinfo : EIATTR_VRC_CTA_INIT_COUNT
	.align		4
.L_16:
        /*0040*/ 	.byte	0x02, 0x4a
	.zero		1
	.zero		1


	//----- nvinfo : EIATTR_EXIT_INSTR_OFFSETS
	.align		4
        /*0044*/ 	.byte	0x04, 0x1c
        /*0046*/ 	.short	(.L_18 - .L_17)


	//   ....[0]....
.L_17:
        /*0048*/ 	.word	0x00000320


	//   ....[1]....
        /*004c*/ 	.word	0x00001320


	//----- nvinfo : EIATTR_CRS_STACK_SIZE
	.align		4
.L_18:
        /*0050*/ 	.byte	0x04, 0x1e
        /*0052*/ 	.short	(.L_20 - .L_19)
.L_19:
        /*0054*/ 	.word	0x00000000


	//----- nvinfo : EIATTR_CBANK_PARAM_SIZE
	.align		4
.L_20:
        /*0058*/ 	.byte	0x03, 0x19
        /*005a*/ 	.short	0x0010


	//----- nvinfo : EIATTR_PARAM_CBANK
	.align		4
        /*005c*/ 	.byte	0x04, 0x0a
        /*005e*/ 	.short	(.L_22 - .L_21)
	.align		4
.L_21:
        /*0060*/ 	.word	index@(.nv.constant0._Z4TaskP6ResultP15BusinessManager)
        /*0064*/ 	.short	0x0380
        /*0066*/ 	.short	0x0010


	//----- nvinfo : EIATTR_SW_WAR
	.align		4
.L_22:
        /*0068*/ 	.byte	0x04, 0x36
        /*006a*/ 	.short	(.L_24 - .L_23)
.L_23:
        /*006c*/ 	.word	0x00000008
.L_24:


//--------------------- .nv.callgraph             --------------------------
	.section	.nv.callgraph,"",@"SHT_CUDA_CALLGRAPH"
	.align	4
	.sectionentsize	8
	.align		4
        /*0000*/ 	.word	0x00000000
	.align		4
        /*0004*/ 	.word	0xffffffff
	.align		4
        /*0008*/ 	.word	0x00000000
	.align		4
        /*000c*/ 	.word	0xfffffffe
	.align		4
        /*0010*/ 	.word	0x00000000
	.align		4
        /*0014*/ 	.word	0xfffffffd
	.align		4
        /*0018*/ 	.word	0x00000000
	.align		4
        /*001c*/ 	.word	0xfffffffc


//--------------------- .nv.constant4             --------------------------
	.section	.nv.constant4,"a",@progbits
	.align	8
	.align		8
.nv.constant4:
        /*0000*/ 	.dword	BlockStart
	.align		8
        /*0008*/ 	.dword	Elements_for_Block
	.align		8
        /*0010*/ 	.dword	Positions_for_Result


//--------------------- .text._Z4TaskP6ResultP15BusinessManager --------------------------
	.section	.text._Z4TaskP6ResultP15BusinessManager,"ax",@progbits
	.align	128
        .global         _Z4TaskP6ResultP15BusinessManager
        .type           _Z4TaskP6ResultP15BusinessManager,@function
        .size           _Z4TaskP6ResultP15BusinessManager,(.L_x_21 - _Z4TaskP6ResultP15BusinessManager)
        .other          _Z4TaskP6ResultP15BusinessManager,@"STO_CUDA_ENTRY STV_DEFAULT"
_Z4TaskP6ResultP15BusinessManager:
.text._Z4TaskP6ResultP15BusinessManager:
[----:B------:R-:W-:Y:S01]  /*0000*/  LDC R1, c[0x0][0x37c] ;  /* 0x0000df00ff017b82 */ /* 0x000fe20000000800 */
[----:B------:R-:W0:Y:S07]  /*0010*/  S2R R9, SR_CTAID.X ;  /* 0x0000000000097919 */ /* 0x000e2e0000002500 */
[----:B------:R-:W0:Y:S01]  /*0020*/  LDC.64 R2, c[0x4][0x8] ;  /* 0x01000200ff027b82 */ /* 0x000e220000000a00 */
[----:B------:R-:W1:Y:S07]  /*0030*/  LDCU.64 UR4, c[0x0][0x358] ;  /* 0x00006b00ff0477ac */ /* 0x000e6e0008000a00 */
[----:B------:R-:W2:Y:S01]  /*0040*/  LDC.64 R60, c[0x4][RZ] ;  /* 0x01000000ff3c7b82 */ /* 0x000ea20000000a00 */
[----:B0-----:R-:W-:-:S06]  /*0050*/  IMAD.WIDE.U32 R2, R9, 0x4, R2 ;  /* 0x0000000409027825 */ /* 0x001fcc00078e0002 */
[----:B-1----:R0:W3:Y:S01]  /*0060*/  LDG.E R2, desc[UR4][R2.64] ;  /* 0x0000000402027981 */ /* 0x0020e2000c1e1900 */
[----:B--2---:R-:W-:-:S05]  /*0070*/  IMAD.WIDE.U32 R60, R9, 0x4, R60 ;  /* 0x00000004093c7825 */ /* 0x004fca00078e003c */
[----:B------:R-:W2:Y:S01]  /*0080*/  LDG.E R7, desc[UR4][R60.64] ;  /* 0x000000043c077981 */ /* 0x000ea2000c1e1900 */
[----:B------:R-:W1:Y:S01]  /*0090*/  LDC R6, c[0x0][0x360] ;  /* 0x0000d800ff067b82 */ /* 0x000e620000000800 */
[----:B------:R-:W-:Y:S01]  /*00a0*/  BSSY.RECONVERGENT B0, `(.L_x_0) ;  /* 0x0000026000007945 */ /* 0x000fe20003800200 */
[----:B-1----:R-:W-:-:S04]  /*00b0*/  IABS R11, R6 ;  /* 0x00000006000b7213 */ /* 0x002fc80000000000 */
[----:B------:R-:W1:Y:S08]  /*00c0*/  I2F.RP R0, R11 ;  /* 0x0000000b00007306 */ /* 0x000e700000209400 */
[----:B-1----:R-:W1:Y:S02]  /*00d0*/  MUFU.RCP R0, R0 ;  /* 0x0000000000007308 */ /* 0x002e640000001000 */
[----:B-1----:R-:W-:-:S06]  /*00e0*/  VIADD R4, R0, 0xffffffe ;  /* 0x0ffffffe00047836 */ /* 0x002fcc0000000000 */
[----:B------:R1:W4:Y:S02]  /*00f0*/  F2I.FTZ.U32.TRUNC.NTZ R5, R4 ;  /* 0x0000000400057305 */ /* 0x000324000021f000 */
[----:B-1----:R-:W-:Y:S02]  /*0100*/  IMAD.MOV.U32 R4, RZ, RZ, RZ ;  /* 0x000000ffff047224 */ /* 0x002fe400078e00ff */
[----:B----4-:R-:W-:-:S04]  /*0110*/  IMAD.MOV R8, RZ, RZ, -R5 ;  /* 0x000000ffff087224 */ /* 0x010fc800078e0a05 */
[----:B0-----:R-:W-:Y:S01]  /*0120*/  IMAD R3, R8, R11, RZ ;  /* 0x0000000b08037224 */ /* 0x001fe200078e02ff */
[----:B------:R-:W-:-:S03]  /*0130*/  IABS R8, R6 ;  /* 0x0000000600087213 */ /* 0x000fc60000000000 */
[----:B------:R-:W-:Y:S01]  /*0140*/  IMAD.HI.U32 R5, R5, R3, R4 ;  /* 0x0000000305057227 */ /* 0x000fe200078e0004 */
[----:B------:R-:W-:-:S03]  /*0150*/  LOP3.LUT R4, RZ, R6, RZ, 0x33, !PT ;  /* 0x00000006ff047212 */ /* 0x000fc600078e33ff */
[----:B------:R-:W-:Y:S02]  /*0160*/  IMAD.MOV R3, RZ, RZ, -R8 ;  /* 0x000000ffff037224 */ /* 0x000fe400078e0a08 */
[----:B------:R-:W0:Y:S01]  /*0170*/  S2R R8, SR_TID.X ;  /* 0x0000000000087919 */ /* 0x000e220000002100 */
[----:B---3--:R-:W-:-:S05]  /*0180*/  IABS R0, R2 ;  /* 0x0000000200007213 */ /* 0x008fca0000000000 */
[----:B------:R-:W-:-:S04]  /*0190*/  IMAD.HI.U32 R5, R5, R0, RZ ;  /* 0x0000000005057227 */ /* 0x000fc800078e00ff */
[----:B------:R-:W-:Y:S01]  /*01a0*/  IMAD R0, R5, R3, R0 ;  /* 0x0000000305007224 */ /* 0x000fe200078e0200 */
[----:B------:R-:W-:-:S04]  /*01b0*/  LOP3.LUT R3, R2, R6, RZ, 0x3c, !PT ;  /* 0x0000000602037212 */ /* 0x000fc800078e3cff */
[----:B------:R-:W-:Y:S02]  /*01c0*/  ISETP.GT.U32.AND P1, PT, R11, R0, PT ;  /* 0x000000000b00720c */ /* 0x000fe40003f24070 */
[----:B------:R-:W-:Y:S01]  /*01d0*/  ISETP.GE.AND P2, PT, R3, RZ, PT ;  /* 0x000000ff0300720c */ /* 0x000fe20003f46270 */
[----:B0-----:R-:W-:-:S10]  /*01e0*/  VIADD R3, R8, 0x1 ;  /* 0x0000000108037836 */ /* 0x001fd40000000000 */
[----:B------:R-:W-:Y:S02]  /*01f0*/  @!P1 IMAD.IADD R0, R0, 0x1, -R11 ;  /* 0x0000000100009824 */ /* 0x000fe400078e0a0b */
[----:B------:R-:W-:Y:S01]  /*0200*/  @!P1 VIADD R5, R5, 0x1 ;  /* 0x0000000105059836 */ /* 0x000fe20000000000 */
[----:B------:R-:W-:Y:S02]  /*0210*/  ISETP.NE.AND P1, PT, R3, R6, PT ;  /* 0x000000060300720c */ /* 0x000fe40003f25270 */
[----:B------:R-:W-:-:S13]  /*0220*/  ISETP.GE.U32.AND P0, PT, R0, R11, PT ;  /* 0x0000000b0000720c */ /* 0x000fda0003f06070 */
[----:B------:R-:W-:Y:S01]  /*0230*/  @P0 VIADD R5, R5, 0x1 ;  /* 0x0000000105050836 */ /* 0x000fe20000000000 */
[----:B------:R-:W-:-:S03]  /*0240*/  ISETP.NE.AND P0, PT, R6, RZ, PT ;  /* 0x000000ff0600720c */ /* 0x000fc60003f05270 */
[----:B------:R-:W-:-:S05]  /*0250*/  @!P2 IMAD.MOV R5, RZ, RZ, -R5 ;  /* 0x000000ffff05a224 */ /* 0x000fca00078e0a05 */
[----:B------:R-:W-:-:S05]  /*0260*/  SEL R6, R4, R5, !P0 ;  /* 0x0000000504067207 */ /* 0x000fca0004000000 */
[----:B--2---:R-:W-:Y:S01]  /*0270*/  IMAD R5, R6, R8, R7 ;  /* 0x0000000806057224 */ /* 0x004fe200078e0207 */
[----:B------:R-:W-:Y:S06]  /*0280*/  @P1 BRA `(.L_x_1) ;  /* 0x00000000001c1947 */ /* 0x000fec0003800000 */
[----:B------:R-:W-:Y:S01]  /*0290*/  ISETP.GE.AND P2, PT, R2, RZ, PT ;  /* 0x000000ff0200720c */ /* 0x000fe20003f46270 */
[----:B------:R-:W-:Y:S01]  /*02a0*/  IMAD.IADD R3, R0, 0x1, -R11 ;  /* 0x0000000100037824 */ /* 0x000fe200078e0a0b */
[----:B------:R-:W-:-:S04]  /*02b0*/  ISETP.GT.U32.AND P1, PT, R11, R0, PT ;  /* 0x000000000b00720c */ /* 0x000fc80003f24070 */
[----:B------:R-:W-:-:S07]  /*02c0*/  SEL R3, R3, R0, !P1 ;  /* 0x0000000003037207 */ /* 0x000fce0004800000 */
[----:B------:R-:W-:-:S05]  /*02d0*/  @!P2 IMAD.MOV R3, RZ, RZ, -R3 ;  /* 0x000000ffff03a224 */ /* 0x000fca00078e0a03 */
[----:B------:R-:W-:-:S05]  /*02e0*/  SEL R3, R4, R3, !P0 ;  /* 0x0000000304037207 */ /* 0x000fca0004000000 */
[----:B------:R-:W-:-:S07]  /*02f0*/  IMAD.IADD R6, R6, 0x1, R3 ;  /* 0x0000000106067824 */ /* 0x000fce00078e0203 */
.L_x_1:
[----:B------:R-:W-:Y:S05]  /*0300*/  BSYNC.RECONVERGENT B0 ;  /* 0x0000000000007941 */ /* 0x000fea0003800200 */
.L_x_0:
[----:B------:R-:W-:-:S13]  /*0310*/  ISETP.GE.AND P0, PT, R6, 0x1, PT ;  /* 0x000000010600780c */ /* 0x000fda0003f06270 */
[----:B------:R-:W-:Y:S05]  /*0320*/  @!P0 EXIT ;  /* 0x000000000000894d */ /* 0x000fea0003800000 */
[----:B------:R-:W0:Y:S01]  /*0330*/  LDC.64 R58, c[0x4][0x10] ;  /* 0x01000400ff3a7b82 */ /* 0x000e220000000a00 */
[----:B------:R-:W-:Y:S02]  /*0340*/  IMAD.MOV.U32 R4, RZ, RZ, RZ ;  /* 0x000000ffff047224 */ /* 0x000fe400078e00ff */
[----:B0-----:R-:W-:-:S07]  /*0350*/  IMAD.WIDE.U32 R58, R9, 0x4, R58 ;  /* 0x00000004093a7825 */ /* 0x001fce00078e003a */
.L_x_19:
[----:B0-----:R-:W0:Y:S01]  /*0360*/  LDC.64 R24, c[0x0][0x388] ;  /* 0x0000e200ff187b82 */ /* 0x001e220000000a00 */
[----:B------:R-:W-:-:S04]  /*0370*/  IMAD.IADD R3, R5, 0x1, R4 ;  /* 0x0000000105037824 */ /* 0x000fc800078e0204 */
[----:B0-----:R-:W-:-:S05]  /*0380*/  IMAD.WIDE R24, R3, 0x20, R24 ;  /* 0x0000002003187825 */ /* 0x001fca00078e0218 */
[----:B------:R-:W2:Y:S01]  /*0390*/  LDG.E.64 R26, desc[UR4][R24.64+0x10] ;  /* 0x00001004181a7981 */ /* 0x000ea2000c1e1b00 */
[----:B------:R-:W-:Y:S01]  /*03a0*/  BSSY.RECONVERGENT B5, `(.L_x_2) ;  /* 0x00000cd000057945 */ /* 0x000fe20003800200 */
[----:B--2---:R-:W-:-:S13]  /*03b0*/  ISETP.NE.AND P0, PT, R27, RZ, PT ;  /* 0x000000ff1b00720c */ /* 0x004fda0003f05270 */
[----:B----4-:R-:W-:Y:S05]  /*03c0*/  @!P0 BRA `(.L_x_3) ;  /* 0x0000000c00288947 */ /* 0x010fea0003800000 */
[----:B------:R-:W2:Y:S04]  /*03d0*/  LDG.E.64 R28, desc[UR4][R24.64] ;  /* 0x00000004181c7981 */ /* 0x000ea8000c1e1b00 */
[----:B------:R-:W3:Y:S04]  /*03e0*/  LDG.E.64 R30, desc[UR4][R24.64+0x8] ;  /* 0x00000804181e7981 */ /* 0x000ee8000c1e1b00 */
[----:B------:R-:W5:Y:S01]  /*03f0*/  LDG.E.64 R24, desc[UR4][R24.64+0x18] ;  /* 0x0000180418187981 */ /* 0x000f62000c1e1b00 */
[C---:B------:R-:W-:Y:S01]  /*0400*/  IMAD R49, R27.reuse, R27, RZ ;  /* 0x0000001b1b317224 */ /* 0x040fe200078e02ff */
[----:B------:R-:W-:Y:S01]  /*0410*/  LOP3.LUT R50, R27, 0x7ffffffc, RZ, 0xc0, !PT ;  /* 0x7ffffffc1b327812 */ /* 0x000fe200078ec0ff */
[----:B------:R-:W-:Y:S01]  /*0420*/  BSSY.RECONVERGENT B4, `(.L_x_4) ;  /* 0x00000a9000047945 */ /* 0x000fe20003800200 */
[----:B------:R-:W-:-:S02]  /*0430*/  PRMT R46, R26, 0x7770, RZ ;  /* 0x000077701a2e7816 */ /* 0x000fc400000000ff */
[----:B------:R-:W-:Y:S02]  /*0440*/  CS2R R56, SRZ ;  /* 0x0000000000387805 */ /* 0x000fe4000001ff00 */
[C---:B------:R-:W-:Y:S02]  /*0450*/  PRMT R47, R26.reuse, 0x7771, RZ ;  /* 0x000077711a2f7816 */ /* 0x040fe400000000ff */
[C---:B------:R-:W-:Y:S02]  /*0460*/  PRMT R48, R26.reuse, 0x7772, RZ ;  /* 0x000077721a307816 */ /* 0x040fe400000000ff */
[----:B------:R-:W-:Y:S01]  /*0470*/  PRMT R52, R26, 0x7773, RZ ;  /* 0x000077731a347816 */ /* 0x000fe200000000ff */
[----:B------:R-:W-:Y:S01]  /*0480*/  IMAD.MOV R26, RZ, RZ, -R50 ;  /* 0x000000ffff1a7224 */ /* 0x000fe200078e0a32 */
[----:B------:R-:W-:Y:S02]  /*0490*/  LOP3.LUT R51, R27, 0x3, RZ, 0xc0, !PT ;  /* 0x000000031b337812 */ /* 0x000fe400078ec0ff */
[----:B------:R-:W-:-:S02]  /*04a0*/  VIMNMX.U32 R49, PT, PT, R49, 0x1, !PT ;  /* 0x0000000131317848 */ /* 0x000fc40007fe0000 */
[C---:B--2---:R-:W-:Y:S02]  /*04b0*/  PRMT R3, R28.reuse, 0x7770, RZ ;  /* 0x000077701c037816 */ /* 0x044fe400000000ff */
[C---:B------:R-:W-:Y:S02]  /*04c0*/  PRMT R2, R28.reuse, 0x7771, RZ ;  /* 0x000077711c027816 */ /* 0x040fe400000000ff */
[C---:B------:R-:W-:Y:S02]  /*04d0*/  PRMT R0, R28.reuse, 0x7772, RZ ;  /* 0x000077721c007816 */ /* 0x040fe400000000ff */
[----:B------:R-:W-:Y:S02]  /*04e0*/  PRMT R39, R28, 0x7773, RZ ;  /* 0x000077731c277816 */ /* 0x000fe400000000ff */
[C---:B------:R-:W-:Y:S02]  /*04f0*/  PRMT R38, R29.reuse, 0x7770, RZ ;  /* 0x000077701d267816 */ /* 0x040fe400000000ff */
[----:B------:R-:W-:-:S02]  /*0500*/  PRMT R37, R29, 0x7771, RZ ;  /* 0x000077711d257816 */ /* 0x000fc400000000ff */
[C---:B------:R-:W-:Y:S02]  /*0510*/  PRMT R28, R29.reuse, 0x7772, RZ ;  /* 0x000077721d1c7816 */ /* 0x040fe400000000ff */
[----:B------:R-:W-:Y:S02]  /*0520*/  PRMT R42, R29, 0x7773, RZ ;  /* 0x000077731d2a7816 */ /* 0x000fe400000000ff */
[C---:B---3--:R-:W-:Y:S02]  /*0530*/  PRMT R41, R30.reuse, 0x7770, RZ ;  /* 0x000077701e297816 */ /* 0x048fe400000000ff */
[C---:B------:R-:W-:Y:S02]  /*0540*/  PRMT R40, R30.reuse, 0x7771, RZ ;  /* 0x000077711e287816 */ /* 0x040fe400000000ff */
[C---:B------:R-:W-:Y:S02]  /*0550*/  PRMT R29, R30.reuse, 0x7772, RZ ;  /* 0x000077721e1d7816 */ /* 0x040fe400000000ff */
[----:B------:R-:W-:-:S02]  /*0560*/  PRMT R45, R30, 0x7773, RZ ;  /* 0x000077731e2d7816 */ /* 0x000fc400000000ff */
[C---:B------:R-:W-:Y:S02]  /*0570*/  PRMT R44, R31.reuse, 0x7770, RZ ;  /* 0x000077701f2c7816 */ /* 0x040fe400000000ff */
[C---:B------:R-:W-:Y:S02]  /*0580*/  PRMT R43, R31.reuse, 0x7771, RZ ;  /* 0x000077711f2b7816 */ /* 0x040fe400000000ff */
[C---:B------:R-:W-:Y:S02]  /*0590*/  PRMT R30, R31.reuse, 0x7772, RZ ;  /* 0x000077721f1e7816 */ /* 0x040fe400000000ff */
[----:B------:R-:W-:-:S07]  /*05a0*/  PRMT R31, R31, 0x7773, RZ ;  /* 0x000077731f1f7816 */ /* 0x000fce00000000ff */
.L_x_18:
[----:B------:R-:W-:Y:S01]  /*05b0*/  VIADD R56, R56, 0x1 ;  /* 0x0000000138387836 */ /* 0x000fe20000000000 */
[----:B------:R-:W-:Y:S01]  /*05c0*/  BSSY.RECONVERGENT B3, `(.L_x_5) ;  /* 0x000008d000037945 */ /* 0x000fe20003800200 */
[----:B------:R-:W-:-:S03]  /*05d0*/  IMAD.MOV.U32 R55, RZ, RZ, RZ ;  /* 0x000000ffff377224 */ /* 0x000fc600078e00ff */
[----:B01234-:R-:W-:-:S13]  /*05e0*/  ISETP.NE.AND P2, PT, R56, R49, PT ;  /* 0x000000313800720c */ /* 0x01ffda0003f45270 */
.L_x_17:
[----:B------:R-:W-:Y:S01]  /*05f0*/  ISETP.GE.AND P0, PT, R27, 0x1, PT ;  /* 0x000000011b00780c */ /* 0x000fe20003f06270 */
[----:B------:R-:W-:Y:S01]  /*0600*/  VIADD R55, R55, 0x1 ;  /* 0x0000000137377836 */ /* 0x000fe20000000000 */
[----:B------:R-:W-:Y:S04]  /*0610*/  BSSY.RECONVERGENT B2, `(.L_x_6) ;  /* 0x0000086000027945 */ /* 0x000fe80003800200 */
[----:B------:R-:W-:-:S07]  /*0620*/  ISETP.NE.AND P1, PT, R55, R49, PT ;  /* 0x000000313700720c */ /* 0x000fce0003f25270 */
[----:B01234-:R-:W-:Y:S06]  /*0630*/  @!P0 BRA `(.L_x_7) ;  /* 0x00000008000c8947 */ /* 0x01ffec0003800000 */
[----:B------:R-:W-:Y:S01]  /*0640*/  ISETP.GE.U32.AND P0, PT, R27, 0x4, PT ;  /* 0x000000041b00780c */ /* 0x000fe20003f06070 */
[----:B------:R-:W-:-:S12]  /*0650*/  BSSY.RECONVERGENT B1, `(.L_x_8) ;  /* 0x0000073000017945 */ /* 0x000fd80003800200 */
[----:B------:R-:W-:Y:S05]  /*0660*/  @!P0 BRA `(.L_x_9) ;  /* 0x0000000400c48947 */ /* 0x000fea0003800000 */
[----:B------:R-:W-:Y:S01]  /*0670*/  IMAD.MOV R53, RZ, RZ, -R50 ;  /* 0x000000ffff357224 */ /* 0x000fe200078e0a32 */
[----:B------:R-:W-:Y:S01]  /*0680*/  BSSY.RELIABLE B0, `(.L_x_10) ;  /* 0x0000060000007945 */ /* 0x000fe20003800100 */
[----:B------:R-:W-:-:S03]  /*0690*/  IMAD.MOV.U32 R54, RZ, RZ, R26 ;  /* 0x000000ffff367224 */ /* 0x000fc600078e001a */
[----:B------:R-:W-:-:S13]  /*06a0*/  ISETP.GE.AND P0, PT, R53, RZ, PT ;  /* 0x000000ff3500720c */ /* 0x000fda0003f06270 */
[----:B------:R-:W-:Y:S05]  /*06b0*/  @P0 BRA `(.L_x_11) ;  /* 0x0000000400700947 */ /* 0x000fea0003800000 */
[----:B------:R-:W-:Y:S01]  /*06c0*/  IMAD.MOV R53, RZ, RZ, -R54 ;  /* 0x000000ffff357224 */ /* 0x000fe200078e0a36 */
[----:B------:R-:W-:Y:S01]  /*06d0*/  BSSY.RECONVERGENT B6, `(.L_x_12) ;  /* 0x0000038000067945 */ /* 0x000fe20003800200 */
[----:B------:R-:W-:-:S03]  /*06e0*/  PLOP3.LUT P0, PT, PT, PT, PT, 0x80, 0x8 ;  /* 0x000000000008781c */ /* 0x000fc60003f0f070 */
[----:B------:R-:W-:-:S13]  /*06f0*/  ISETP.GT.AND P3, PT, R53, 0xc, PT ;  /* 0x0000000c3500780c */ /* 0x000fda0003f64270 */
[----:B------:R-:W-:Y:S05]  /*0700*/  @!P3 BRA `(.L_x_13) ;  /* 0x0000000000d0b947 */ /* 0x000fea0003800000 */
[----:B------:R-:W-:-:S13]  /*0710*/  PLOP3.LUT P0, PT, PT, PT, PT, 0x8, 0x80 ;  /* 0x000000000080781c */ /* 0x000fda0003f0e170 */
.L_x_14:
[----:B01----:R-:W0:Y:S01]  /*0720*/  I2F.F64 R62, R57 ;  /* 0x00000039003e7312 */ /* 0x003e220000201c00 */
[----:B------:R-:W-:-:S05]  /*0730*/  VIADD R54, R54, 0x10 ;  /* 0x0000001036367836 */ /* 0x000fca0000000000 */
[----:B------:R-:W-:Y:S01]  /*0740*/  ISETP.GE.AND P3, PT, R54, -0xc, PT ;  /* 0xfffffff43600780c */ /* 0x000fe20003f66270 */
[----:B0----5:R-:W-:-:S06]  /*0750*/  DADD R62, R24, R62 ;  /* 0x00000000183e7229 */ /* 0x021fcc000000003e */
[----:B------:R-:W0:Y:S08]  /*0760*/  F2I.F64.TRUNC R53, R62 ;  /* 0x0000003e00357311 */ /* 0x000e30000030d100 */
[----:B0-----:R-:W0:Y:S02]  /*0770*/  I2F.F64 R62, R53 ;  /* 0x00000035003e7312 */ /* 0x001e240000201c00 */
[----:B0-----:R-:W-:-:S06]  /*0780*/  DADD R62, R24, R62 ;  /* 0x00000000183e7229 */ /* 0x001fcc000000003e */
        /* <DEDUP_REMOVED lines=42> */
[----:B------:R0:W1:Y:S01]  /*0a30*/  F2I.F64.TRUNC R57, R62 ;  /* 0x0000003e00397311 */ /* 0x000062000030d100 */
[----:B------:R-:W-:Y:S05]  /*0a40*/  @!P3 BRA `(.L_x_14) ;  /* 0xfffffffc0034b947 */ /* 0x000fea000383ffff */
.L_x_13:
[----:B------:R-:W-:Y:S05]  /*0a50*/  BSYNC.RECONVERGENT B6 ;  /* 0x0000000000067941 */ /* 0x000fea0003800200 */
.L_x_12:
[----:B------:R-:W-:Y:S01]  /*0a60*/  IMAD.MOV R53, RZ, RZ, -R54 ;  /* 0x000000ffff357224 */ /* 0x000fe200078e0a36 */
[----:B------:R-:W-:Y:S04]  /*0a70*/  BSSY.RECONVERGENT B6, `(.L_x_15) ;  /* 0x000001d000067945 */ /* 0x000fe80003800200 */
[----:B------:R-:W-:-:S13]  /*0a80*/  ISETP.GT.AND P3, PT, R53, 0x4, PT ;  /* 0x000000043500780c */ /* 0x000fda0003f64270 */
[----:B------:R-:W-:Y:S05]  /*0a90*/  @!P3 BRA `(.L_x_16) ;  /* 0x000000000068b947 */ /* 0x000fea0003800000 */
[----:B01----:R-:W0:Y:S01]  /*0aa0*/  I2F.F64 R62, R57 ;  /* 0x00000039003e7312 */ /* 0x003e220000201c00 */
[----:B------:R-:W-:Y:S01]  /*0ab0*/  PLOP3.LUT P0, PT, PT, PT, PT, 0x8, 0x80 ;  /* 0x000000000080781c */ /* 0x000fe20003f0e170 */
[----:B------:R-:W-:Y:S01]  /*0ac0*/  VIADD R54, R54, 0x8 ;  /* 0x0000000836367836 */ /* 0x000fe20000000000 */
        /* <DEDUP_REMOVED lines=22> */
[----:B------:R2:W3:Y:S05]  /*0c30*/  F2I.F64.TRUNC R57, R62 ;  /* 0x0000003e00397311 */ /* 0x0004ea000030d100 */
.L_x_16:
[----:B------:R-:W-:Y:S05]  /*0c40*/  BSYNC.RECONVERGENT B6 ;  /* 0x0000000000067941 */ /* 0x000fea0003800200 */
.L_x_15:
[----:B------:R-:W-:-:S13]  /*0c50*/  ISETP.NE.OR P0, PT, R54, RZ, P0 ;  /* 0x000000ff3600720c */ /* 0x000fda0000705670 */
[----:B------:R-:W-:Y:S05]  /*0c60*/  @!P0 BREAK.RELIABLE B0 ;  /* 0x0000000000008942 */ /* 0x000fea0003800100 */
[----:B------:R-:W-:Y:S05]  /*0c70*/  @!P0 BRA `(.L_x_9) ;  /* 0x0000000000408947 */ /* 0x000fea0003800000 */
.L_x_11:
[----:B------:R-:W-:Y:S05]  /*0c80*/  BSYNC.RELIABLE B0 ;  /* 0x0000000000007941 */ /* 0x000fea0003800100 */
.L_x_10:
[----:B01234-:R-:W0:Y:S01]  /*0c90*/  I2F.F64 R62, R57 ;  /* 0x00000039003e7312 */ /* 0x01fe220000201c00 */
[----:B------:R-:W-:-:S05]  /*0ca0*/  VIADD R54, R54, 0x4 ;  /* 0x0000000436367836 */ /* 0x000fca0000000000 */
[----:B------:R-:W-:Y:S01]  /*0cb0*/  ISETP.NE.AND P0, PT, R54, RZ, PT ;  /* 0x000000ff3600720c */ /* 0x000fe20003f05270 */
        /* <DEDUP_REMOVED lines=10> */
[----:B------:R4:W0:Y:S01]  /*0d60*/  F2I.F64.TRUNC R57, R62 ;  /* 0x0000003e00397311 */ /* 0x000822000030d100 */
[----:B------:R-:W-:Y:S05]  /*0d70*/  @P0 BRA `(.L_x_10) ;  /* 0xfffffffc00c40947 */ /* 0x000fea000383ffff */
.L_x_9:
[----:B------:R-:W-:Y:S05]  /*0d80*/  BSYNC.RECONVERGENT B1 ;  /* 0x0000000000017941 */ /* 0x000fea0003800200 */
.L_x_8:
[----:B------:R-:W-:-:S13]  /*0d90*/  ISETP.NE.AND P0, PT, R51, RZ, PT ;  /* 0x000000ff3300720c */ /* 0x000fda0003f05270 */
[----:B------:R-:W-:Y:S05]  /*0da0*/  @!P0 BRA `(.L_x_7) ;  /* 0x0000000000308947 */ /* 0x000fea0003800000 */
[----:B01234-:R-:W0:Y:S01]  /*0db0*/  I2F.F64 R62, R57 ;  /* 0x00000039003e7312 */ /* 0x01fe220000201c00 */
[----:B------:R-:W-:Y:S01]  /*0dc0*/  ISETP.NE.AND P0, PT, R51, 0x1, PT ;  /* 0x000000013300780c */ /* 0x000fe20003f05270 */
[----:B0----5:R-:W-:-:S06]  /*0dd0*/  DADD R62, R24, R62 ;  /* 0x00000000183e7229 */ /* 0x021fcc000000003e */
[----:B------:R0:W1:Y:S06]  /*0de0*/  F2I.F64.TRUNC R57, R62 ;  /* 0x0000003e00397311 */ /* 0x00006c000030d100 */
[----:B------:R-:W-:Y:S05]  /*0df0*/  @!P0 BRA `(.L_x_7) ;  /* 0x00000000001c8947 */ /* 0x000fea0003800000 */
[----:B01----:R-:W0:Y:S01]  /*0e00*/  I2F.F64 R62, R57 ;  /* 0x00000039003e7312 */ /* 0x003e220000201c00 */
[----:B------:R-:W-:Y:S01]  /*0e10*/  ISETP.NE.AND P0, PT, R51, 0x2, PT ;  /* 0x000000023300780c */ /* 0x000fe20003f05270 */
[----:B0-----:R-:W-:-:S06]  /*0e20*/  DADD R62, R24, R62 ;  /* 0x00000000183e7229 */ /* 0x001fcc000000003e */
[----:B------:R-:W0:Y:S08]  /*0e30*/  F2I.F64.TRUNC R57, R62 ;  /* 0x0000003e00397311 */ /* 0x000e30000030d100 */
[----:B0-----:R-:W0:Y:S02]  /*0e40*/  @P0 I2F.F64 R62, R57 ;  /* 0x00000039003e0312 */ /* 0x001e240000201c00 */
[----:B0-----:R-:W-:-:S06]  /*0e50*/  @P0 DADD R62, R24, R62 ;  /* 0x00000000183e0229 */ /* 0x001fcc000000003e */
[----:B------:R0:W1:Y:S05]  /*0e60*/  @P0 F2I.F64.TRUNC R57, R62 ;  /* 0x0000003e00390311 */ /* 0x00006a000030d100 */
.L_x_7:
[----:B------:R-:W-:Y:S05]  /*0e70*/  BSYNC.RECONVERGENT B2 ;  /* 0x0000000000027941 */ /* 0x000fea0003800200 */
.L_x_6:
[----:B------:R-:W-:Y:S05]  /*0e80*/  @P1 BRA `(.L_x_17) ;  /* 0xfffffff400d81947 */ /* 0x000fea000383ffff */
[----:B------:R-:W-:Y:S05]  /*0e90*/  BSYNC.RECONVERGENT B3 ;  /* 0x0000000000037941 */ /* 0x000fea0003800200 */
.L_x_5:
[----:B------:R-:W-:Y:S05]  /*0ea0*/  @P2 BRA `(.L_x_18) ;  /* 0xfffffff400c02947 */ /* 0x000fea000383ffff */
[----:B------:R-:W-:Y:S05]  /*0eb0*/  BSYNC.RECONVERGENT B4 ;  /* 0x0000000000047941 */ /* 0x000fea0003800200 */
.L_x_4:
[----:B01-3--:R-:W-:-:S13]  /*0ec0*/  ISETP.GE.AND P2, PT, R57, 0x989681, PT ;  /* 0x009896813900780c */ /* 0x00bfda0003f46270 */
[----:B-----5:R-:W-:Y:S01]  /*0ed0*/  @P2 DSETP.GT.AND P1, PT, R24, 80, PT ;  /* 0x405400001800242a */ /* 0x020fe20003f24000 */
[----:B------:R-:W-:Y:S01]  /*0ee0*/  @P2 ISETP.GT.AND P0, PT, R27, 0x5, PT ;  /* 0x000000051b00280c */ /* 0x000fe20003f04270 */
[----:B------:R-:W-:Y:S01]  /*0ef0*/  @P2 IMAD.MOV.U32 R24, RZ, RZ, 0x53 ;  /* 0x00000053ff182424 */ /* 0x000fe200078e00ff */
[----:B------:R-:W-:Y:S01]  /*0f00*/  @P2 PRMT R8, R3, 0x7610, R8 ;  /* 0x0000761003082816 */ /* 0x000fe20000000008 */
[----:B------:R-:W-:Y:S01]  /*0f10*/  @P2 IMAD.MOV.U32 R25, RZ, RZ, 0x48 ;  /* 0x00000048ff192424 */ /* 0x000fe200078e00ff */
[----:B------:R-:W-:Y:S02]  /*0f20*/  @P2 PRMT R10, R2, 0x7610, R10 ;  /* 0x00007610020a2816 */ /* 0x000fe4000000000a */
[----:B------:R-:W-:Y:S02]  /*0f30*/  @P2 SEL R7, R24, 0x4a, P0 ;  /* 0x0000004a18072807 */ /* 0x000fe40000000000 */
[----:B------:R-:W-:Y:S02]  /*0f40*/  @P2 SEL R9, R25, 0x4c, P1 ;  /* 0x0000004c19092807 */ /* 0x000fe40000800000 */
[----:B------:R-:W-:-:S02]  /*0f50*/  @P2 PRMT R11, R0, 0x7610, R11 ;  /* 0x00007610000b2816 */ /* 0x000fc4000000000b */
[----:B------:R-:W-:Y:S02]  /*0f60*/  @P2 PRMT R12, R39, 0x7610, R12 ;  /* 0x00007610270c2816 */ /* 0x000fe4000000000c */
[----:B------:R-:W-:Y:S02]  /*0f70*/  @P2 PRMT R13, R38, 0x7610, R13 ;  /* 0x00007610260d2816 */ /* 0x000fe4000000000d */
[----:B------:R-:W-:Y:S02]  /*0f80*/  @P2 PRMT R14, R37, 0x7610, R14 ;  /* 0x00007610250e2816 */ /* 0x000fe4000000000e */
[----:B------:R-:W-:Y:S02]  /*0f90*/  @P2 PRMT R15, R28, 0x7610, R15 ;  /* 0x000076101c0f2816 */ /* 0x000fe4000000000f */
[----:B------:R-:W-:Y:S02]  /*0fa0*/  @P2 PRMT R16, R42, 0x7610, R16 ;  /* 0x000076102a102816 */ /* 0x000fe40000000010 */
        /* <DEDUP_REMOVED lines=11> */
[----:B------:R-:W-:-:S07]  /*1060*/  @P2 PRMT R36, R52, 0x7610, R36 ;  /* 0x0000761034242816 */ /* 0x000fce0000000024 */
.L_x_3:
[----:B------:R-:W-:Y:S05]  /*1070*/  BSYNC.RECONVERGENT B5 ;  /* 0x0000000000057941 */ /* 0x000fea0003800200 */
.L_x_2:
[----:B------:R-:W0:Y:S01]  /*1080*/  S2R R3, SR_LANEID ;  /* 0x0000000000037919 */ /* 0x000e220000000000 */
[----:B------:R-:W-:Y:S02]  /*1090*/  VOTEU.ANY UR6, UPT, PT ;  /* 0x0000000000067886 */ /* 0x000fe400038e0100 */
[----:B------:R-:W0:Y:S01]  /*10a0*/  FLO.U32 R24, UR6 ;  /* 0x0000000600187d00 */ /* 0x000e2200080e0000 */
[----:B------:R-:W3:Y:S07]  /*10b0*/  LDG.E R0, desc[UR4][R60.64] ;  /* 0x000000043c007981 */ /* 0x000eee000c1e1900 */
[----:B------:R-:W1:Y:S01]  /*10c0*/  POPC R27, UR6 ;  /* 0x00000006001b7d09 */ /* 0x000e620008000000 */
[----:B0-----:R-:W-:Y:S01]  /*10d0*/  ISETP.EQ.U32.AND P0, PT, R24, R3, PT ;  /* 0x000000031800720c */ /* 0x001fe20003f02070 */
[----:B------:R-:W0:Y:S01]  /*10e0*/  S2R R26, SR_LTMASK ;  /* 0x00000000001a7919 */ /* 0x000e220000003900 */
[----:B------:R-:W5:Y:S11]  /*10f0*/  LDC.64 R2, c[0x0][0x380] ;  /* 0x0000e000ff027b82 */ /* 0x000f760000000a00 */
[----:B-1----:R-:W2:Y:S01]  /*1100*/  @P0 ATOMG.E.ADD.STRONG.GPU PT, R27, desc[UR4][R58.64], R27 ;  /* 0x8000001b3a1b09a8 */ /* 0x002ea200081ef104 */
[----:B0-----:R-:W-:-:S06]  /*1110*/  LOP3.LUT R26, R26, UR6, RZ, 0xc0, !PT ;  /* 0x000000061a1a7c12 */ /* 0x001fcc000f8ec0ff */
[----:B------:R-:W3:Y:S01]  /*1120*/  POPC R26, R26 ;  /* 0x0000001a001a7309 */ /* 0x000ee20000000000 */
[----:B------:R-:W-:Y:S02]  /*1130*/  IMAD.MOV.U32 R28, RZ, RZ, 0x2d ;  /* 0x0000002dff1c7424 */ /* 0x000fe400078e00ff */
[----:B------:R-:W-:-:S05]  /*1140*/  VIADD R4, R4, 0x1 ;  /* 0x0000000104047836 */ /* 0x000fca0000000000 */
[----:B------:R-:W-:Y:S01]  /*1150*/  ISETP.NE.AND P0, PT, R4, R6, PT ;  /* 0x000000060400720c */ /* 0x000fe20003f05270 */
[----:B--2---:R-:W3:Y:S02]  /*1160*/  SHFL.IDX PT, R25, R27, R24, 0x1f ;  /* 0x00001f181b197589 */ /* 0x004ee400000e0000 */
[----:B---3--:R-:W-:Y:S02]  /*1170*/  IADD3 R25, PT, PT, R0, R25, R26 ;  /* 0x0000001900197210 */ /* 0x008fe40007ffe01a */
[----:B------:R-:W-:-:S03]  /*1180*/  PRMT R0, R28, 0x7610, R0 ;  /* 0x000076101c007816 */ /* 0x000fc60000000000 */
[----:B-----5:R-:W-:-:S05]  /*1190*/  IMAD.WIDE R2, R25, 0x18, R2 ;  /* 0x0000001819027825 */ /* 0x020fca00078e0202 */
[----:B------:R0:W-:Y:S04]  /*11a0*/  STG.E.U8 desc[UR4][R2.64+0x2], R0 ;  /* 0x0000020002007986 */ /* 0x0001e8000c101104 */
        /* <DEDUP_REMOVED lines=21> */
[----:B------:R0:W-:Y:S01]  /*1300*/  STG.E.U8 desc[UR4][R2.64+0x16], R36 ;  /* 0x0000162402007986 */ /* 0x0001e2000c101104 */
[----:B------:R-:W-:Y:S05]  /*1310*/  @P0 BRA `(.L_x_19) ;  /* 0xfffffff000100947 */ /* 0x000fea000383ffff */
[----:B------:R-:W-:Y:S05]  /*1320*/  EXIT ;  /* 0x000000000000794d */ /* 0x000fea0003800000 */
.L_x_20:
[----:B------:R-:W-:-:S00]  /*1330*/  BRA `(.L_x_20) ;  /* 0xfffffffc00fc7947 */ /* 0x000fc0000383ffff */
[----:B------:R-:W-:-:S00]  /*1340*/  NOP ;  /* 0x0000000000007918 */ /* 0x000fc00000000000 */
        /* <DEDUP_REMOVED lines=11> */
.L_x_21:


//--------------------- .nv.shared.reserved.0     --------------------------
	.section	.nv.shared.reserved.0,"aw",@nobits
	.weak		__nv_reservedSMEM_offset_0_alias
	.size		__nv_reservedSMEM_offset_0_alias, 0, 64
	.other		__nv_reservedSMEM_offset_0_alias,@"STO_CUDA_RESERVED_SHARED STV_DEFAULT"
__nv_reservedSMEM_offset_0_alias:
	.zero		0
	.zero		64


//--------------------- .nv.global                --------------------------
	.section	.nv.global,"aw",@nobits
	.align	4
.nv.global:
	.type		Positions_for_Result,@object
	.size		Positions_for_Result,(BlockStart - Positions_for_Result)
Positions_for_Result:
	.zero		8
	.type		BlockStart,@object
	.size		BlockStart,(Elements_for_Block - BlockStart)
BlockStart:
	.zero		8
	.type		Elements_for_Block,@object
	.size		Elements_for_Block,(.L_1 - Elements_for_Block)
Elements_for_Block:
	.zero		8
.L_1:


//--------------------- .nv.constant0._Z4TaskP6ResultP15BusinessManager --------------------------
	.section	.nv.constant0._Z4TaskP6ResultP15BusinessManager,"a",@progbits
	.sectionflags	@""
	.align	4
.nv.constant0._Z4TaskP6ResultP15BusinessManager:
	.zero		912


//--------------------- SYMBOLS --------------------------

	.type		.nv.reservedSmem.offset0,@object
	.size		.nv.reservedSmem.offset0,0x4
